	.headerflags	@"EF_CUDA_TEXMODE_UNIFIED EF_CUDA_64BIT_ADDRESS EF_CUDA_ACCELERATORS EF_CUDA_SM90 EF_CUDA_VIRTUAL_SM(EF_CUDA_SM90)"
	.elftype	@"ET_EXEC"


//--------------------- .nv.info                  --------------------------
	.section	.nv.info,"",@"SHT_CUDA_INFO"
	.align	4


	//----- nvinfo : EIATTR_REGCOUNT
	.align		4
        /*0000*/ 	.byte	0x04, 0x2f
        /*0002*/ 	.short	(.L_1 - .L_0)
	.align		4
.L_0:
        /*0004*/ 	.word	index@(triton_poi_fused_convolution_1)
        /*0008*/ 	.word	0x0000000c


	//----- nvinfo : EIATTR_MIN_STACK_SIZE
	.align		4
.L_1:
        /*000c*/ 	.byte	0x04, 0x12
        /*000e*/ 	.short	(.L_3 - .L_2)
	.align		4
.L_2:
        /*0010*/ 	.word	index@(triton_poi_fused_convolution_1)
        /*0014*/ 	.word	0x00000000


	//----- nvinfo : EIATTR_FRAME_SIZE
	.align		4
.L_3:
        /*0018*/ 	.byte	0x04, 0x11
        /*001a*/ 	.short	(.L_5 - .L_4)
	.align		4
.L_4:
        /*001c*/ 	.word	index@(triton_poi_fused_convolution_1)
        /*0020*/ 	.word	0x00000000


	//----- nvinfo : EIATTR_MIN_STACK_SIZE
	.align		4
.L_5:
        /*0024*/ 	.byte	0x04, 0x12
        /*0026*/ 	.short	(.L_7 - .L_6)
	.align		4
.L_6:
        /*0028*/ 	.word	index@(triton_poi_fused_convolution_1)
        /*002c*/ 	.word	0x00000000
.L_7:


//--------------------- .nv.info.triton_poi_fused_convolution_1 --------------------------
	.section	.nv.info.triton_poi_fused_convolution_1,"",@"SHT_CUDA_INFO"
	.sectionflags	@""
	.align	4


	//----- nvinfo : EIATTR_CUDA_API_VERSION
	.align		4
        /*0000*/ 	.byte	0x04, 0x37
        /*0002*/ 	.short	(.L_9 - .L_8)
.L_8:
        /*0004*/ 	.word	0x0000007c


	//----- nvinfo : EIATTR_KPARAM_INFO
	.align		4
.L_9:
        /*0008*/ 	.byte	0x04, 0x17
        /*000a*/ 	.short	(.L_11 - .L_10)
.L_10:
        /*000c*/ 	.word	0x00000000
        /*0010*/ 	.short	0x0002
        /*0012*/ 	.short	0x0010
        /*0014*/ 	.byte	0x00, 0xf0, 0x11, 0x00


	//----- nvinfo : EIATTR_KPARAM_INFO
	.align		4
.L_11:
        /*0018*/ 	.byte	0x04, 0x17
        /*001a*/ 	.short	(.L_13 - .L_12)
.L_12:
        /*001c*/ 	.word	0x00000000
        /*0020*/ 	.short	0x0001
        /*0022*/ 	.short	0x0008
        /*0024*/ 	.byte	0x00, 0xf4, 0x21, 0x00


	//----- nvinfo : EIATTR_KPARAM_INFO
	.align		4
.L_13:
        /*0028*/ 	.byte	0x04, 0x17
        /*002a*/ 	.short	(.L_15 - .L_14)
.L_14:
        /*002c*/ 	.word	0x00000000
        /*0030*/ 	.short	0x0000
        /*0032*/ 	.short	0x0000
        /*0034*/ 	.byte	0x00, 0xf4, 0x21, 0x00


	//----- nvinfo : EIATTR_SPARSE_MMA_MASK
	.align		4
.L_15:
        /*0038*/ 	.byte	0x03, 0x50
        /*003a*/ 	.short	0x0000


	//----- nvinfo : EIATTR_MAXREG_COUNT
	.align		4
        /*003c*/ 	.byte	0x03, 0x1b
        /*003e*/ 	.short	0x00ff


	//----- nvinfo : EIATTR_EXIT_INSTR_OFFSETS
	.align		4
        /*0040*/ 	.byte	0x04, 0x1c
        /*0042*/ 	.short	(.L_17 - .L_16)


	//   ....[0]....
.L_16:
        /*0044*/ 	.word	0x000001b0


	//   ....[1]....
        /*0048*/ 	.word	0x000001d0


	//----- nvinfo : EIATTR_REQNTID
	.align		4
.L_17:
        /*004c*/ 	.byte	0x04, 0x10
        /*004e*/ 	.short	(.L_19 - .L_18)
.L_18:
        /*0050*/ 	.word	0x00000080
        /*0054*/ 	.word	0x00000001
        /*0058*/ 	.word	0x00000001


	//----- nvinfo : EIATTR_CBANK_PARAM_SIZE
	.align		4
.L_19:
        /*005c*/ 	.byte	0x03, 0x19
        /*005e*/ 	.short	0x0014


	//----- nvinfo : EIATTR_PARAM_CBANK
	.align		4
        /*0060*/ 	.byte	0x04, 0x0a
        /*0062*/ 	.short	(.L_21 - .L_20)
	.align		4
.L_20:
        /*0064*/ 	.word	index@(.nv.constant0.triton_poi_fused_convolution_1)
        /*0068*/ 	.short	0x0210
        /*006a*/ 	.short	0x0014


	//----- nvinfo : EIATTR_SW_WAR
	.align		4
.L_21:
        /*006c*/ 	.byte	0x04, 0x36
        /*006e*/ 	.short	(.L_23 - .L_22)
.L_22:
        /*0070*/ 	.word	0x00000008
.L_23:


//--------------------- .nv.callgraph             --------------------------
	.section	.nv.callgraph,"",@"SHT_CUDA_CALLGRAPH"
	.align	4
	.sectionentsize	8
	.align		4
        /*0000*/ 	.word	0x00000000
	.align		4
        /*0004*/ 	.word	0xffffffff
	.align		4
        /*0008*/ 	.word	0x00000000
	.align		4
        /*000c*/ 	.word	0xfffffffe
	.align		4
        /*0010*/ 	.word	0x00000000
	.align		4
        /*0014*/ 	.word	0xfffffffd
	.align		4
        /*0018*/ 	.word	0x00000000
	.align		4
        /*001c*/ 	.word	0xfffffffc


//--------------------- .text.triton_poi_fused_convolution_1 --------------------------
	.section	.text.triton_poi_fused_convolution_1,"ax",@progbits
	.align	128
        .global         triton_poi_fused_convolution_1
        .type           triton_poi_fused_convolution_1,@function
        .size           triton_poi_fused_convolution_1,(.L_x_1 - triton_poi_fused_convolution_1)
        .other          triton_poi_fused_convolution_1,@"STO_CUDA_ENTRY STV_DEFAULT"
triton_poi_fused_convolution_1:
.text.triton_poi_fused_convolution_1:
[----:B------:R-:W0:Y:S02]  /*0000*/  LDC R1, c[0x0][0x28] ;  /* 0x00000a00ff017b82 */ /* 0x000e240000000800 */
[----:B------:R-:W1:Y:S01]  /*0010*/  S2R R0, SR_TID.X ;  /* 0x0000000000007919 */ /* 0x000e620000002100 */
[----:B------:R-:W2:Y:S01]  /*0020*/  LDC.64 R2, c[0x0][0x210] ;  /* 0x00008400ff027b82 */ /* 0x000ea20000000a00 */
[----:B------:R-:W-:Y:S01]  /*0030*/  ULDC.64 UR4, c[0x0][0x208] ;  /* 0x0000820000047ab9 */ /* 0x000fe20000000a00 */
[----:B------:R-:W3:Y:S06]  /*0040*/  S2R R7, SR_CTAID.X ;  /* 0x0000000000077919 */ /* 0x000eec0000002500 */
[----:B------:R-:W4:Y:S01]  /*0050*/  LDC.64 R4, c[0x0][0x218] ;  /* 0x00008600ff047b82 */ /* 0x000f220000000a00 */
[----:B-1----:R-:W-:Y:S01]  /*0060*/  IMAD.SHL.U32 R0, R0, 0x2, RZ ;  /* 0x0000000200007824 */ /* 0x002fe200078e00ff */
[----:B---3--:R-:W-:-:S04]  /*0070*/  SHF.R.S32.HI R6, RZ, 0x17, R7 ;  /* 0x00000017ff067819 */ /* 0x008fc80000011407 */
[----:B------:R-:W-:Y:S02]  /*0080*/  LOP3.LUT R0, R0, 0xfe, RZ, 0xc0, !PT ;  /* 0x000000fe00007812 */ /* 0x000fe400078ec0ff */
[----:B------:R-:W-:-:S03]  /*0090*/  SGXT R6, R6, 0x1 ;  /* 0x000000010606781a */ /* 0x000fc60000000200 */
[----:B------:R-:W-:-:S04]  /*00a0*/  IMAD R7, R7, 0x100, R0 ;  /* 0x0000010007077824 */ /* 0x000fc800078e0200 */
[C---:B--2---:R-:W-:Y:S01]  /*00b0*/  IMAD.WIDE R2, R7.reuse, 0x4, R2 ;  /* 0x0000000407027825 */ /* 0x044fe200078e0202 */
[----:B------:R-:W-:Y:S02]  /*00c0*/  LEA.HI R6, R6, R7, RZ, 0x4 ;  /* 0x0000000706067211 */ /* 0x000fe400078f20ff */
[----:B------:R-:W-:Y:S02]  /*00d0*/  ISETP.GE.AND P0, PT, R7, 0x200, PT ;  /* 0x000002000700780c */ /* 0x000fe40003f06270 */
[----:B------:R-:W-:-:S04]  /*00e0*/  SHF.R.S32.HI R6, RZ, 0x4, R6 ;  /* 0x00000004ff067819 */ /* 0x000fc80000011406 */
[----:B------:R-:W-:-:S04]  /*00f0*/  LEA.HI R0, R6, R6, RZ, 0x3 ;  /* 0x0000000606007211 */ /* 0x000fc800078f18ff */
[----:B------:R-:W-:Y:S01]  /*0100*/  LOP3.LUT R9, R0, 0xfffffff8, RZ, 0xc0, !PT ;  /* 0xfffffff800097812 */ /* 0x000fe200078ec0ff */
[----:B------:R-:W-:-:S04]  /*0110*/  IMAD.MOV.U32 R0, RZ, RZ, RZ ;  /* 0x000000ffff007224 */ /* 0x000fc800078e00ff */
[----:B------:R-:W-:Y:S01]  /*0120*/  IMAD.IADD R9, R6, 0x1, -R9 ;  /* 0x0000000106097824 */ /* 0x000fe200078e0a09 */
[----:B------:R-:W-:-:S03]  /*0130*/  CS2R R6, SRZ ;  /* 0x0000000000067805 */ /* 0x000fc6000001ff00 */
[----:B----4-:R-:W-:-:S03]  /*0140*/  IMAD.WIDE R4, R9, 0x4, R4 ;  /* 0x0000000409047825 */ /* 0x010fc600078e0204 */
[----:B------:R-:W2:Y:S01]  /*0150*/  @!P0 LDG.E.64 R6, desc[UR4][R2.64] ;  /* 0x0000000402068981 */ /* 0x000ea2000c1e1b00 */
[----:B------:R-:W-:-:S03]  /*0160*/  IMAD.MOV.U32 R9, RZ, RZ, RZ ;  /* 0x000000ffff097224 */ /* 0x000fc600078e00ff */
[----:B------:R-:W2:Y:S04]  /*0170*/  @!P0 LDG.E.EL R0, desc[UR4][R4.64] ;  /* 0x0000000404008981 */ /* 0x000ea8000c2e1900 */
[----:B------:R-:W3:Y:S01]  /*0180*/  @!P0 LDG.E.EL R9, desc[UR4][R4.64] ;  /* 0x0000000404098981 */ /* 0x000ee2000c2e1900 */
[----:B--2---:R-:W-:Y:S01]  /*0190*/  FADD R7, R0, R7 ;  /* 0x0000000700077221 */ /* 0x004fe20000000000 */
[----:B---3--:R-:W-:Y:S01]  /*01a0*/  FADD R6, R9, R6 ;  /* 0x0000000609067221 */ /* 0x008fe20000000000 */
[----:B------:R-:W-:Y:S06]  /*01b0*/  @P0 EXIT ;  /* 0x000000000000094d */ /* 0x000fec0003800000 */
[----:B------:R-:W-:Y:S01]  /*01c0*/  STG.E.64 desc[UR4][R2.64], R6 ;  /* 0x0000000602007986 */ /* 0x000fe2000c101b04 */
[----:B------:R-:W-:Y:S05]  /*01d0*/  EXIT ;  /* 0x000000000000794d */ /* 0x000fea0003800000 */
.L_x_0:
[----:B------:R-:W-:-:S00]  /*01e0*/  BRA `(.L_x_0) ;  /* 0xfffffffc00fc7947 */ /* 0x000fc0000383ffff */
[----:B------:R-:W-:-:S00]  /*01f0*/  NOP ;  /* 0x0000000000007918 */ /* 0x000fc00000000000 */
        /* <DEDUP_REMOVED lines=8> */
.L_x_1:


//--------------------- .nv.constant0.triton_poi_fused_convolution_1 --------------------------
	.section	.nv.constant0.triton_poi_fused_convolution_1,"a",@progbits
	.sectionflags	@""
	.align	4
.nv.constant0.triton_poi_fused_convolution_1:
	.zero		548
